//
// Generated by NVIDIA NVVM Compiler
//
// Compiler Build ID: CL-36424714
// Cuda compilation tools, release 13.0, V13.0.88
// Based on NVVM 20.0.0
//

.version 9.0
.target sm_100
.address_size 64

	// .globl	_Z6VecAddPiS_S_

.visible .entry _Z6VecAddPiS_S_(
	.param .u64 .ptr .align 1 _Z6VecAddPiS_S__param_0,
	.param .u64 .ptr .align 1 _Z6VecAddPiS_S__param_1,
	.param .u64 .ptr .align 1 _Z6VecAddPiS_S__param_2
)
{
	.reg .b32 	%r<24>;
	.reg .b64 	%rd<11>;

	ld.param.u64 	%rd1, [_Z6VecAddPiS_S__param_0];
	ld.param.u64 	%rd2, [_Z6VecAddPiS_S__param_1];
	ld.param.u64 	%rd3, [_Z6VecAddPiS_S__param_2];
	cvta.to.global.u64 	%rd4, %rd3;
	cvta.to.global.u64 	%rd5, %rd2;
	cvta.to.global.u64 	%rd6, %rd1;
	mov.u32 	%r1, %ctaid.x;
	mov.u32 	%r2, %ctaid.y;
	mad.lo.s32 	%r3, %r2, %r1, %r2;
	add.s32 	%r4, %r1, %r3;
	mov.u32 	%r5, %ctaid.z;
	mad.lo.s32 	%r6, %r5, %r4, %r5;
	add.s32 	%r7, %r4, %r6;
	mov.u32 	%r8, %tid.x;
	mov.u32 	%r9, %tid.y;
	mad.lo.s32 	%r10, %r9, %r8, %r9;
	add.s32 	%r11, %r8, %r10;
	mov.u32 	%r12, %tid.z;
	mad.lo.s32 	%r13, %r12, %r11, %r12;
	add.s32 	%r14, %r11, %r13;
	mov.u32 	%r15, %ntid.x;
	mov.u32 	%r16, %ntid.y;
	mul.lo.s32 	%r17, %r15, %r16;
	mov.u32 	%r18, %ntid.z;
	mul.lo.s32 	%r19, %r17, %r18;
	mad.lo.s32 	%r20, %r19, %r7, %r14;
	mul.wide.s32 	%rd7, %r20, 4;
	add.s64 	%rd8, %rd6, %rd7;
	ld.global.u32 	%r21, [%rd8];
	add.s64 	%rd9, %rd5, %rd7;
	ld.global.u32 	%r22, [%rd9];
	add.s32 	%r23, %r22, %r21;
	add.s64 	%rd10, %rd4, %rd7;
	st.global.u32 	[%rd10], %r23;
	ret;

}


// ===== COMPILED SASS (sm_100) =====

	.target	sm_100

	.elftype	@"ET_EXEC"


//--------------------- .note.nv.tkinfo           --------------------------
	.section	.note.nv.tkinfo,"",@"SHT_NOTE"
	.sectionflags	@"SHF_NOTE_NV_TKINFO"
	.tkinfo
        /*0018*/ 	.word	0x00000002
        /*0030*/ 	.string	""
        /*0030*/ 	.string	"ptxas"
        /*0030*/ 	.string	"Cuda compilation tools, release 13.0, V13.0.88"
        /*0030*/ 	.string	"Build cuda_13.0.r13.0/compiler.36424714_0"
        /*0030*/ 	.string	"-arch sm_100 -m 64 "



//--------------------- .note.nv.cuinfo           --------------------------
	.section	.note.nv.cuinfo,"",@"SHT_NOTE"
	.sectionflags	@"SHF_NOTE_NV_CUINFO"
        /*0018*/ 	.short	0x0002
        /*001a*/ 	.short	0x0064
        /*001c*/ 	.short	0x0082
	.zero		2


//--------------------- .nv.info                  --------------------------
	.section	.nv.info,"",@"SHT_CUDA_INFO"
	.align	4


	//----- nvinfo : EIATTR_REGCOUNT
	.align		4
        /*0000*/ 	.byte	0x04, 0x2f
        /*0002*/ 	.short	(.L_1 - .L_0)
	.align		4
.L_0:
        /*0004*/ 	.word	index@(_Z6VecAddPiS_S_)
        /*0008*/ 	.word	0x0000000c


	//----- nvinfo : EIATTR_FRAME_SIZE
	.align		4
.L_1:
        /*000c*/ 	.byte	0x04, 0x11
        /*000e*/ 	.short	(.L_3 - .L_2)
	.align		4
.L_2:
        /*0010*/ 	.word	index@(_Z6VecAddPiS_S_)
        /*0014*/ 	.word	0x00000000


	//----- nvinfo : EIATTR_MIN_STACK_SIZE
	.align		4
.L_3:
        /*0018*/ 	.byte	0x04, 0x12
        /*001a*/ 	.short	(.L_5 - .L_4)
	.align		4
.L_4:
        /*001c*/ 	.word	index@(_Z6VecAddPiS_S_)
        /*0020*/ 	.word	0x00000000
.L_5:


//--------------------- .nv.compat                --------------------------
	.section	.nv.compat,"",@"SHT_CUDA_COMPAT_INFO"
	.align	4
        /*0000*/ 	.byte	0x02, 0x09, 0x00, 0x00, 0x02, 0x02, 0x01, 0x00, 0x02, 0x05, 0x05, 0x00, 0x03, 0x07, 0x01, 0x01
        /*0010*/ 	.byte	0x02, 0x03, 0x00, 0x00, 0x02, 0x06, 0x01, 0x00, 0x04, 0x0b, 0x08, 0x00, 0x09, 0x00, 0x00, 0x00
        /*0020*/ 	.byte	0x00, 0x00, 0x00, 0x00


//--------------------- .nv.info._Z6VecAddPiS_S_  --------------------------
	.section	.nv.info._Z6VecAddPiS_S_,"",@"SHT_CUDA_INFO"
	.sectionflags	@""
	.align	4


	//----- nvinfo : EIATTR_CUDA_API_VERSION
	.align		4
        /*0000*/ 	.byte	0x04, 0x37
        /*0002*/ 	.short	(.L_7 - .L_6)
.L_6:
        /*0004*/ 	.word	0x00000082


	//----- nvinfo : EIATTR_KPARAM_INFO
	.align		4
.L_7:
        /*0008*/ 	.byte	0x04, 0x17
        /*000a*/ 	.short	(.L_9 - .L_8)
.L_8:
        /*000c*/ 	.word	0x00000000
        /*0010*/ 	.short	0x0002
        /*0012*/ 	.short	0x0010
        /*0014*/ 	.byte	0x00, 0xf5, 0x21, 0x00


	//----- nvinfo : EIATTR_KPARAM_INFO
	.align		4
.L_9:
        /*0018*/ 	.byte	0x04, 0x17
        /*001a*/ 	.short	(.L_11 - .L_10)
.L_10:
        /*001c*/ 	.word	0x00000000
        /*0020*/ 	.short	0x0001
        /*0022*/ 	.short	0x0008
        /*0024*/ 	.byte	0x00, 0xf5, 0x21, 0x00


	//----- nvinfo : EIATTR_KPARAM_INFO
	.align		4
.L_11:
        /*0028*/ 	.byte	0x04, 0x17
        /*002a*/ 	.short	(.L_13 - .L_12)
.L_12:
        /*002c*/ 	.word	0x00000000
        /*0030*/ 	.short	0x0000
        /*0032*/ 	.short	0x0000
        /*0034*/ 	.byte	0x00, 0xf5, 0x21, 0x00


	//----- nvinfo : EIATTR_SPARSE_MMA_MASK
	.align		4
.L_13:
        /*0038*/ 	.byte	0x03, 0x50
        /*003a*/ 	.short	0x0000


	//----- nvinfo : EIATTR_MAXREG_COUNT
	.align		4
        /*003c*/ 	.byte	0x03, 0x1b
        /*003e*/ 	.short	0x00ff


	//----- nvinfo : EIATTR_MERCURY_ISA_VERSION
	.align		4
        /*0040*/ 	.byte	0x03, 0x5f
        /*0042*/ 	.short	0x0101


	//----- nvinfo : EIATTR_VRC_CTA_INIT_COUNT
	.align		4
        /*0044*/ 	.byte	0x02, 0x4a
	.zero		1
	.zero		1


	//----- nvinfo : EIATTR_EXIT_INSTR_OFFSETS
	.align		4
        /*0048*/ 	.byte	0x04, 0x1c
        /*004a*/ 	.short	(.L_15 - .L_14)


	//   ....[0]....
.L_14:
        /*004c*/ 	.word	0x00000200


	//----- nvinfo : EIATTR_CBANK_PARAM_SIZE
	.align		4
.L_15:
        /*0050*/ 	.byte	0x03, 0x19
        /*0052*/ 	.short	0x0018


	//----- nvinfo : EIATTR_PARAM_CBANK
	.align		4
        /*0054*/ 	.byte	0x04, 0x0a
        /*0056*/ 	.short	(.L_17 - .L_16)
	.align		4
.L_16:
        /*0058*/ 	.word	index@(.nv.constant0._Z6VecAddPiS_S_)
        /*005c*/ 	.short	0x0380
        /*005e*/ 	.short	0x0018


	//----- nvinfo : EIATTR_SW_WAR
	.align		4
.L_17:
        /*0060*/ 	.byte	0x04, 0x36
        /*0062*/ 	.short	(.L_19 - .L_18)
.L_18:
        /*0064*/ 	.word	0x00000008
.L_19:


//--------------------- .nv.callgraph             --------------------------
	.section	.nv.callgraph,"",@"SHT_CUDA_CALLGRAPH"
	.align	4
	.sectionentsize	8
	.align		4
        /*0000*/ 	.word	0x00000000
	.align		4
        /*0004*/ 	.word	0xffffffff
	.align		4
        /*0008*/ 	.word	0x00000000
	.align		4
        /*000c*/ 	.word	0xfffffffe
	.align		4
        /*0010*/ 	.word	0x00000000
	.align		4
        /*0014*/ 	.word	0xfffffffd
	.align		4
        /*0018*/ 	.word	0x00000000
	.align		4
        /*001c*/ 	.word	0xfffffffc


//--------------------- .text._Z6VecAddPiS_S_     --------------------------
	.section	.text._Z6VecAddPiS_S_,"ax",@progbits
	.align	128
        .global         _Z6VecAddPiS_S_
        .type           _Z6VecAddPiS_S_,@function
        .size           _Z6VecAddPiS_S_,(.L_x_1 - _Z6VecAddPiS_S_)
        .other          _Z6VecAddPiS_S_,@"STO_CUDA_ENTRY STV_DEFAULT"
_Z6VecAddPiS_S_:
.text._Z6VecAddPiS_S_:
[----:B------:R-:W-:Y:S01]  /*0000*/  LDC R1, c[0x0][0x37c] ;  /* 0x0000df00ff017b82 */ /* 0x000fe20000000800 */
[----:B------:R-:W0:Y:S07]  /*0010*/  S2R R7, SR_TID.X ;  /* 0x0000000000077919 */ /* 0x000e2e0000002100 */
[----:B------:R-:W-:Y:S01]  /*0020*/  S2UR UR5, SR_CTAID.X ;  /* 0x00000000000579c3 */ /* 0x000fe20000002500 */
[----:B------:R-:W1:Y:S01]  /*0030*/  LDCU UR6, c[0x0][0x360] ;  /* 0x00006c00ff0677ac */ /* 0x000e620008000800 */
[----:B------:R-:W0:Y:S01]  /*0040*/  S2R R0, SR_TID.Y ;  /* 0x0000000000007919 */ /* 0x000e220000002200 */
[----:B------:R-:W1:Y:S01]  /*0050*/  LDCU UR8, c[0x0][0x364] ;  /* 0x00006c80ff0877ac */ /* 0x000e620008000800 */
[----:B------:R-:W2:Y:S04]  /*0060*/  S2R R9, SR_TID.Z ;  /* 0x0000000000097919 */ /* 0x000ea80000002300 */
[----:B------:R-:W3:Y:S08]  /*0070*/  S2UR UR4, SR_CTAID.Y ;  /* 0x00000000000479c3 */ /* 0x000ef00000002600 */
[----:B------:R-:W4:Y:S01]  /*0080*/  S2UR UR7, SR_CTAID.Z ;  /* 0x00000000000779c3 */ /* 0x000f220000002700 */
[----:B-1----:R-:W-:-:S07]  /*0090*/  UIMAD UR6, UR6, UR8, URZ ;  /* 0x00000008060672a4 */ /* 0x002fce000f8e02ff */
[----:B------:R-:W1:Y:S01]  /*00a0*/  LDC R6, c[0x0][0x368] ;  /* 0x0000da00ff067b82 */ /* 0x000e620000000800 */
[----:B------:R-:W5:Y:S07]  /*00b0*/  LDCU.64 UR8, c[0x0][0x358] ;  /* 0x00006b00ff0877ac */ /* 0x000f6e0008000a00 */
[----:B------:R-:W5:Y:S01]  /*00c0*/  LDC.64 R2, c[0x0][0x380] ;  /* 0x0000e000ff027b82 */ /* 0x000f620000000a00 */
[----:B---3--:R-:W-:Y:S01]  /*00d0*/  UIMAD UR4, UR5, UR4, UR4 ;  /* 0x00000004050472a4 */ /* 0x008fe2000f8e0204 */
[----:B0-----:R-:W-:-:S03]  /*00e0*/  IMAD R0, R7, R0, R0 ;  /* 0x0000000007007224 */ /* 0x001fc600078e0200 */
[----:B------:R-:W-:-:S03]  /*00f0*/  UIADD3 UR4, UPT, UPT, UR4, UR5, URZ ;  /* 0x0000000504047290 */ /* 0x000fc6000fffe0ff */
[----:B------:R-:W0:Y:S01]  /*0100*/  LDC.64 R4, c[0x0][0x388] ;  /* 0x0000e200ff047b82 */ /* 0x000e220000000a00 */
[----:B------:R-:W-:Y:S01]  /*0110*/  IADD3 R0, PT, PT, R0, R7, RZ ;  /* 0x0000000700007210 */ /* 0x000fe20007ffe0ff */
[----:B----4-:R-:W-:-:S04]  /*0120*/  UIMAD UR5, UR4, UR7, UR7 ;  /* 0x00000007040572a4 */ /* 0x010fc8000f8e0207 */
[----:B--2---:R-:W-:Y:S01]  /*0130*/  IMAD R7, R0, R9, R9 ;  /* 0x0000000900077224 */ /* 0x004fe200078e0209 */
[----:B------:R-:W-:-:S04]  /*0140*/  UIADD3 UR5, UPT, UPT, UR4, UR5, URZ ;  /* 0x0000000504057290 */ /* 0x000fc8000fffe0ff */
[----:B------:R-:W-:Y:S01]  /*0150*/  IADD3 R7, PT, PT, R0, R7, RZ ;  /* 0x0000000700077210 */ /* 0x000fe20007ffe0ff */
[----:B-1----:R-:W-:-:S04]  /*0160*/  IMAD R0, R6, UR6, RZ ;  /* 0x0000000606007c24 */ /* 0x002fc8000f8e02ff */
[----:B------:R-:W-:Y:S02]  /*0170*/  IMAD R9, R0, UR5, R7 ;  /* 0x0000000500097c24 */ /* 0x000fe4000f8e0207 */
[----:B------:R-:W1:Y:S02]  /*0180*/  LDC.64 R6, c[0x0][0x390] ;  /* 0x0000e400ff067b82 */ /* 0x000e640000000a00 */
[----:B-----5:R-:W-:-:S04]  /*0190*/  IMAD.WIDE R2, R9, 0x4, R2 ;  /* 0x0000000409027825 */ /* 0x020fc800078e0202 */
[C---:B0-----:R-:W-:Y:S02]  /*01a0*/  IMAD.WIDE R4, R9.reuse, 0x4, R4 ;  /* 0x0000000409047825 */ /* 0x041fe400078e0204 */
[----:B------:R-:W2:Y:S04]  /*01b0*/  LDG.E R2, desc[UR8][R2.64] ;  /* 0x0000000802027981 */ /* 0x000ea8000c1e1900 */
[----:B------:R-:W2:Y:S01]  /*01c0*/  LDG.E R5, desc[UR8][R4.64] ;  /* 0x0000000804057981 */ /* 0x000ea2000c1e1900 */
[----:B-1----:R-:W-:Y:S01]  /*01d0*/  IMAD.WIDE R6, R9, 0x4, R6 ;  /* 0x0000000409067825 */ /* 0x002fe200078e0206 */
[----:B--2---:R-:W-:-:S05]  /*01e0*/  IADD3 R9, PT, PT, R2, R5, RZ ;  /* 0x0000000502097210 */ /* 0x004fca0007ffe0ff */
[----:B------:R-:W-:Y:S01]  /*01f0*/  STG.E desc[UR8][R6.64], R9 ;  /* 0x0000000906007986 */ /* 0x000fe2000c101908 */
[----:B------:R-:W-:Y:S05]  /*0200*/  EXIT ;  /* 0x000000000000794d */ /* 0x000fea0003800000 */
.L_x_0:
[----:B------:R-:W-:-:S00]  /*0210*/  BRA `(.L_x_0) ;  /* 0xfffffffc00fc7947 */ /* 0x000fc0000383ffff */
[----:B------:R-:W-:-:S00]  /*0220*/  NOP ;  /* 0x0000000000007918 */ /* 0x000fc00000000000 */
        /* <DEDUP_REMOVED lines=13> */
.L_x_1:


//--------------------- .nv.shared.reserved.0     --------------------------
	.section	.nv.shared.reserved.0,"aw",@nobits
	.weak		__nv_reservedSMEM_offset_0_alias
	.size		__nv_reservedSMEM_offset_0_alias, 0, 64
	.other		__nv_reservedSMEM_offset_0_alias,@"STO_CUDA_RESERVED_SHARED STV_DEFAULT"
__nv_reservedSMEM_offset_0_alias:
	.zero		0
	.zero		64


//--------------------- .nv.constant0._Z6VecAddPiS_S_ --------------------------
	.section	.nv.constant0._Z6VecAddPiS_S_,"a",@progbits
	.sectionflags	@""
	.align	4
.nv.constant0._Z6VecAddPiS_S_:
	.zero		920


//--------------------- SYMBOLS --------------------------

	.type		.nv.reservedSmem.offset0,@object
	.size		.nv.reservedSmem.offset0,0x4
